	.headerflags	@"EF_CUDA_TEXMODE_UNIFIED EF_CUDA_64BIT_ADDRESS EF_CUDA_ACCELERATORS EF_CUDA_SM90 EF_CUDA_VIRTUAL_SM(EF_CUDA_SM90)"
	.elftype	@"ET_EXEC"


//--------------------- .nv.info                  --------------------------
	.section	.nv.info,"",@"SHT_CUDA_INFO"
	.align	4


	//----- nvinfo : EIATTR_REGCOUNT
	.align		4
        /*0000*/ 	.byte	0x04, 0x2f
        /*0002*/ 	.short	(.L_1 - .L_0)
	.align		4
.L_0:
        /*0004*/ 	.word	index@(triton_poi_fused_convolution_15)
        /*0008*/ 	.word	0x00000020


	//----- nvinfo : EIATTR_MIN_STACK_SIZE
	.align		4
.L_1:
        /*000c*/ 	.byte	0x04, 0x12
        /*000e*/ 	.short	(.L_3 - .L_2)
	.align		4
.L_2:
        /*0010*/ 	.word	index@(triton_poi_fused_convolution_15)
        /*0014*/ 	.word	0x00000000


	//----- nvinfo : EIATTR_FRAME_SIZE
	.align		4
.L_3:
        /*0018*/ 	.byte	0x04, 0x11
        /*001a*/ 	.short	(.L_5 - .L_4)
	.align		4
.L_4:
        /*001c*/ 	.word	index@(triton_poi_fused_convolution_15)
        /*0020*/ 	.word	0x00000000


	//----- nvinfo : EIATTR_MIN_STACK_SIZE
	.align		4
.L_5:
        /*0024*/ 	.byte	0x04, 0x12
        /*0026*/ 	.short	(.L_7 - .L_6)
	.align		4
.L_6:
        /*0028*/ 	.word	index@(triton_poi_fused_convolution_15)
        /*002c*/ 	.word	0x00000000
.L_7:


//--------------------- .nv.info.triton_poi_fused_convolution_15 --------------------------
	.section	.nv.info.triton_poi_fused_convolution_15,"",@"SHT_CUDA_INFO"
	.sectionflags	@""
	.align	4


	//----- nvinfo : EIATTR_CUDA_API_VERSION
	.align		4
        /*0000*/ 	.byte	0x04, 0x37
        /*0002*/ 	.short	(.L_9 - .L_8)
.L_8:
        /*0004*/ 	.word	0x0000007c


	//----- nvinfo : EIATTR_KPARAM_INFO
	.align		4
.L_9:
        /*0008*/ 	.byte	0x04, 0x17
        /*000a*/ 	.short	(.L_11 - .L_10)
.L_10:
        /*000c*/ 	.word	0x00000000
        /*0010*/ 	.short	0x0004
        /*0012*/ 	.short	0x001c
        /*0014*/ 	.byte	0x00, 0xf0, 0x11, 0x00


	//----- nvinfo : EIATTR_KPARAM_INFO
	.align		4
.L_11:
        /*0018*/ 	.byte	0x04, 0x17
        /*001a*/ 	.short	(.L_13 - .L_12)
.L_12:
        /*001c*/ 	.word	0x00000000
        /*0020*/ 	.short	0x0003
        /*0022*/ 	.short	0x0018
        /*0024*/ 	.byte	0x00, 0xf0, 0x11, 0x00


	//----- nvinfo : EIATTR_KPARAM_INFO
	.align		4
.L_13:
        /*0028*/ 	.byte	0x04, 0x17
        /*002a*/ 	.short	(.L_15 - .L_14)
.L_14:
        /*002c*/ 	.word	0x00000000
        /*0030*/ 	.short	0x0002
        /*0032*/ 	.short	0x0010
        /*0034*/ 	.byte	0x00, 0xf4, 0x21, 0x00


	//----- nvinfo : EIATTR_KPARAM_INFO
	.align		4
.L_15:
        /*0038*/ 	.byte	0x04, 0x17
        /*003a*/ 	.short	(.L_17 - .L_16)
.L_16:
        /*003c*/ 	.word	0x00000000
        /*0040*/ 	.short	0x0001
        /*0042*/ 	.short	0x0008
        /*0044*/ 	.byte	0x00, 0xf4, 0x21, 0x00


	//----- nvinfo : EIATTR_KPARAM_INFO
	.align		4
.L_17:
        /*0048*/ 	.byte	0x04, 0x17
        /*004a*/ 	.short	(.L_19 - .L_18)
.L_18:
        /*004c*/ 	.word	0x00000000
        /*0050*/ 	.short	0x0000
        /*0052*/ 	.short	0x0000
        /*0054*/ 	.byte	0x00, 0xf4, 0x21, 0x00


	//----- nvinfo : EIATTR_SPARSE_MMA_MASK
	.align		4
.L_19:
        /*0058*/ 	.byte	0x03, 0x50
        /*005a*/ 	.short	0x0000


	//----- nvinfo : EIATTR_MAXREG_COUNT
	.align		4
        /*005c*/ 	.byte	0x03, 0x1b
        /*005e*/ 	.short	0x00ff


	//----- nvinfo : EIATTR_EXIT_INSTR_OFFSETS
	.align		4
        /*0060*/ 	.byte	0x04, 0x1c
        /*0062*/ 	.short	(.L_21 - .L_20)


	//   ....[0]....
.L_20:
        /*0064*/ 	.word	0x00000870


	//   ....[1]....
        /*0068*/ 	.word	0x00000890


	//----- nvinfo : EIATTR_REQNTID
	.align		4
.L_21:
        /*006c*/ 	.byte	0x04, 0x10
        /*006e*/ 	.short	(.L_23 - .L_22)
.L_22:
        /*0070*/ 	.word	0x00000100
        /*0074*/ 	.word	0x00000001
        /*0078*/ 	.word	0x00000001


	//----- nvinfo : EIATTR_CBANK_PARAM_SIZE
	.align		4
.L_23:
        /*007c*/ 	.byte	0x03, 0x19
        /*007e*/ 	.short	0x0020


	//----- nvinfo : EIATTR_PARAM_CBANK
	.align		4
        /*0080*/ 	.byte	0x04, 0x0a
        /*0082*/ 	.short	(.L_25 - .L_24)
	.align		4
.L_24:
        /*0084*/ 	.word	index@(.nv.constant0.triton_poi_fused_convolution_15)
        /*0088*/ 	.short	0x0210
        /*008a*/ 	.short	0x0020


	//----- nvinfo : EIATTR_SW_WAR
	.align		4
.L_25:
        /*008c*/ 	.byte	0x04, 0x36
        /*008e*/ 	.short	(.L_27 - .L_26)
.L_26:
        /*0090*/ 	.word	0x00000008
.L_27:


//--------------------- .nv.callgraph             --------------------------
	.section	.nv.callgraph,"",@"SHT_CUDA_CALLGRAPH"
	.align	4
	.sectionentsize	8
	.align		4
        /*0000*/ 	.word	0x00000000
	.align		4
        /*0004*/ 	.word	0xffffffff
	.align		4
        /*0008*/ 	.word	0x00000000
	.align		4
        /*000c*/ 	.word	0xfffffffe
	.align		4
        /*0010*/ 	.word	0x00000000
	.align		4
        /*0014*/ 	.word	0xfffffffd
	.align		4
        /*0018*/ 	.word	0x00000000
	.align		4
        /*001c*/ 	.word	0xfffffffc


//--------------------- .text.triton_poi_fused_convolution_15 --------------------------
	.section	.text.triton_poi_fused_convolution_15,"ax",@progbits
	.sectionflags	@"SHF_BARRIERS=1"
	.align	128
        .global         triton_poi_fused_convolution_15
        .type           triton_poi_fused_convolution_15,@function
        .size           triton_poi_fused_convolution_15,(.L_x_1 - triton_poi_fused_convolution_15)
        .other          triton_poi_fused_convolution_15,@"STO_CUDA_ENTRY STV_DEFAULT"
triton_poi_fused_convolution_15:
.text.triton_poi_fused_convolution_15:
[----:B------:R-:W0:Y:S01]  /*0000*/  LDC R1, c[0x0][0x28] ;  /* 0x00000a00ff017b82 */ /* 0x000e220000000800 */
[----:B------:R-:W1:Y:S01]  /*0010*/  S2R R24, SR_TID.X ;  /* 0x0000000000187919 */ /* 0x000e620000002100 */
[----:B------:R-:W2:Y:S01]  /*0020*/  S2R R3, SR_CTAID.X ;  /* 0x0000000000037919 */ /* 0x000ea20000002500 */
[----:B------:R-:W3:Y:S05]  /*0030*/  S2R R21, SR_CTAID.Y ;  /* 0x0000000000157919 */ /* 0x000eea0000002600 */
[----:B------:R-:W4:Y:S08]  /*0040*/  S2UR UR5, SR_CgaCtaId ;  /* 0x00000000000579c3 */ /* 0x000f300000008800 */
[----:B------:R-:W5:Y:S01]  /*0050*/  LDC.64 R22, c[0x0][0x210] ;  /* 0x00008400ff167b82 */ /* 0x000f620000000a00 */
[----:B------:R-:W-:-:S02]  /*0060*/  CS2R R4, SRZ ;  /* 0x0000000000047805 */ /* 0x000fc4000001ff00 */
[----:B------:R-:W-:Y:S01]  /*0070*/  CS2R R6, SRZ ;  /* 0x0000000000067805 */ /* 0x000fe2000001ff00 */
[----:B------:R-:W-:Y:S01]  /*0080*/  ULDC.64 UR6, c[0x0][0x208] ;  /* 0x0000820000067ab9 */ /* 0x000fe20000000a00 */
[----:B-1----:R-:W-:Y:S01]  /*0090*/  SHF.R.U32.HI R20, RZ, 0x4, R24 ;  /* 0x00000004ff147819 */ /* 0x002fe20000011618 */
[----:B------:R-:W-:Y:S02]  /*00a0*/  IMAD.SHL.U32 R2, R24, 0x4, RZ ;  /* 0x0000000418027824 */ /* 0x000fe400078e00ff */
[----:B--2---:R-:W-:Y:S01]  /*00b0*/  IMAD.SHL.U32 R3, R3, 0x40, RZ ;  /* 0x0000004003037824 */ /* 0x004fe200078e00ff */
[----:B------:R-:W-:Y:S01]  /*00c0*/  SGXT.U32 R20, R20, 0x4 ;  /* 0x000000041414781a */ /* 0x000fe20000000000 */
[----:B---3--:R-:W-:-:S03]  /*00d0*/  IMAD.SHL.U32 R11, R21, 0x40, RZ ;  /* 0x00000040150b7824 */ /* 0x008fc600078e00ff */
[----:B------:R-:W-:Y:S02]  /*00e0*/  LOP3.LUT R10, R3, 0x3c, R2, 0xf8, !PT ;  /* 0x0000003c030a7812 */ /* 0x000fe400078ef802 */
[----:B------:R-:W-:Y:S02]  /*00f0*/  LOP3.LUT R0, R11, R20, RZ, 0xfc, !PT ;  /* 0x000000140b007212 */ /* 0x000fe400078efcff */
[----:B------:R-:W-:-:S03]  /*0100*/  ISETP.GE.AND P0, PT, R10, 0x100, PT ;  /* 0x000001000a00780c */ /* 0x000fc60003f06270 */
[----:B------:R-:W-:Y:S02]  /*0110*/  IMAD R9, R0, 0x100, R10 ;  /* 0x0000010000097824 */ /* 0x000fe400078e020a */
[----:B------:R-:W-:Y:S01]  /*0120*/  IMAD.SHL.U32 R0, R24, 0x100, RZ ;  /* 0x0000010018007824 */ /* 0x000fe200078e00ff */
[----:B------:R-:W-:Y:S01]  /*0130*/  UMOV UR4, 0x400 ;  /* 0x0000040000047882 */ /* 0x000fe20000000000 */
[----:B------:R-:W-:Y:S01]  /*0140*/  SHF.R.U32.HI R15, RZ, 0x4, R24 ;  /* 0x00000004ff0f7819 */ /* 0x000fe20000011618 */
[----:B----4-:R-:W-:Y:S01]  /*0150*/  UPRMT UR4, UR5, 0x654, UR4 ;  /* 0x0000065405047896 */ /* 0x010fe20008000004 */
[----:B------:R-:W-:Y:S01]  /*0160*/  LOP3.LUT R17, R11, 0x10, R20, 0xfe, !PT ;  /* 0x000000100b117812 */ /* 0x000fe200078efe14 */
[----:B-----5:R-:W-:Y:S01]  /*0170*/  IMAD.WIDE R8, R9, 0x4, R22 ;  /* 0x0000000409087825 */ /* 0x020fe200078e0216 */
[----:B------:R-:W-:Y:S02]  /*0180*/  LOP3.LUT R0, R0, 0xf00, RZ, 0xc0, !PT ;  /* 0x00000f0000007812 */ /* 0x000fe400078ec0ff */
[----:B------:R-:W-:-:S02]  /*0190*/  LOP3.LUT R27, R11, 0x20, R20, 0xfe, !PT ;  /* 0x000000200b1b7812 */ /* 0x000fc400078efe14 */
[----:B------:R-:W-:Y:S02]  /*01a0*/  SGXT.U32 R15, R15, 0x4 ;  /* 0x000000040f0f781a */ /* 0x000fe40000000000 */
[----:B------:R-:W-:Y:S01]  /*01b0*/  LOP3.LUT R13, R11, 0x30, R20, 0xfe, !PT ;  /* 0x000000300b0d7812 */ /* 0x000fe200078efe14 */
[--C-:B------:R-:W-:Y:S01]  /*01c0*/  IMAD R17, R17, 0x100, R10.reuse ;  /* 0x0000010011117824 */ /* 0x100fe200078e020a */
[C---:B------:R-:W-:Y:S01]  /*01d0*/  LOP3.LUT R12, R0.reuse, 0x40, RZ, 0xfc, !PT ;  /* 0x00000040000c7812 */ /* 0x040fe200078efcff */
[--C-:B------:R-:W-:Y:S01]  /*01e0*/  IMAD R27, R27, 0x100, R10.reuse ;  /* 0x000001001b1b7824 */ /* 0x100fe200078e020a */
[C---:B------:R-:W-:Y:S01]  /*01f0*/  LOP3.LUT R28, R0.reuse, R15, RZ, 0xfc, !PT ;  /* 0x0000000f001c7212 */ /* 0x040fe200078efcff */
[----:B------:R1:W2:Y:S01]  /*0200*/  @!P0 LDG.E.EL.128 R4, desc[UR6][R8.64] ;  /* 0x0000000608048981 */ /* 0x0002a2000c2e1d00 */
[C---:B------:R-:W-:Y:S01]  /*0210*/  LEA.HI R25, R0.reuse, UR4, RZ, 0x1e ;  /* 0x0000000400197c11 */ /* 0x040fe2000f8ff0ff */
[----:B------:R-:W-:Y:S01]  /*0220*/  IMAD R13, R13, 0x100, R10 ;  /* 0x000001000d0d7824 */ /* 0x000fe200078e020a */
[C---:B------:R-:W-:Y:S01]  /*0230*/  LOP3.LUT R14, R0.reuse, 0x80, RZ, 0xfc, !PT ;  /* 0x00000080000e7812 */ /* 0x040fe200078efcff */
[----:B------:R-:W-:Y:S01]  /*0240*/  IMAD.WIDE R16, R17, 0x4, R22 ;  /* 0x0000000411107825 */ /* 0x000fe200078e0216 */
[----:B------:R-:W-:-:S02]  /*0250*/  LOP3.LUT R0, R0, 0xc0, RZ, 0xfc, !PT ;  /* 0x000000c000007812 */ /* 0x000fc400078efcff */
[----:B------:R-:W-:Y:S01]  /*0260*/  LEA.HI R15, R12, UR4, RZ, 0x1e ;  /* 0x000000040c0f7c11 */ /* 0x000fe2000f8ff0ff */
[--C-:B------:R-:W-:Y:S01]  /*0270*/  IMAD.WIDE R26, R27, 0x4, R22.reuse ;  /* 0x000000041b1a7825 */ /* 0x100fe200078e0216 */
[----:B------:R-:W-:Y:S02]  /*0280*/  LOP3.LUT R2, R11, 0x3c, R2, 0xf8, !PT ;  /* 0x0000003c0b027812 */ /* 0x000fe400078ef802 */
[----:B-1----:R-:W-:Y:S02]  /*0290*/  CS2R R8, SRZ ;  /* 0x0000000000087805 */ /* 0x002fe4000001ff00 */
[----:B------:R-:W-:Y:S02]  /*02a0*/  CS2R R10, SRZ ;  /* 0x00000000000a7805 */ /* 0x000fe4000001ff00 */
[----:B------:R-:W-:Y:S01]  /*02b0*/  LEA.HI R29, R14, UR4, RZ, 0x1e ;  /* 0x000000040e1d7c11 */ /* 0x000fe2000f8ff0ff */
[----:B------:R-:W-:Y:S01]  /*02c0*/  IMAD.WIDE R22, R13, 0x4, R22 ;  /* 0x000000040d167825 */ /* 0x000fe200078e0216 */
[----:B------:R-:W-:-:S02]  /*02d0*/  LEA.HI R19, R0, UR4, RZ, 0x1e ;  /* 0x0000000400137c11 */ /* 0x000fc4000f8ff0ff */
[----:B------:R-:W-:Y:S01]  /*02e0*/  CS2R R12, SRZ ;  /* 0x00000000000c7805 */ /* 0x000fe2000001ff00 */
[C---:B------:R-:W-:Y:S01]  /*02f0*/  IMAD R0, R28.reuse, 0x4, R15 ;  /* 0x000000041c007824 */ /* 0x040fe200078e020f */
[----:B------:R-:W-:Y:S01]  /*0300*/  CS2R R14, SRZ ;  /* 0x00000000000e7805 */ /* 0x000fe2000001ff00 */
[C---:B------:R-:W-:Y:S01]  /*0310*/  IMAD R25, R28.reuse, 0x4, R25 ;  /* 0x000000041c197824 */ /* 0x040fe200078e0219 */
[----:B------:R1:W3:Y:S01]  /*0320*/  @!P0 LDG.E.EL.128 R8, desc[UR6][R16.64] ;  /* 0x0000000610088981 */ /* 0x0002e2000c2e1d00 */
[C---:B------:R-:W-:Y:S02]  /*0330*/  IMAD R29, R28.reuse, 0x4, R29 ;  /* 0x000000041c1d7824 */ /* 0x040fe400078e021d */
[----:B------:R-:W-:Y:S01]  /*0340*/  IMAD R28, R28, 0x4, R19 ;  /* 0x000000041c1c7824 */ /* 0x000fe200078e0213 */
[----:B------:R-:W-:Y:S01]  /*0350*/  CS2R R18, SRZ ;  /* 0x0000000000127805 */ /* 0x000fe2000001ff00 */
[----:B------:R-:W4:Y:S01]  /*0360*/  @!P0 LDG.E.EL.128 R12, desc[UR6][R26.64] ;  /* 0x000000061a0c8981 */ /* 0x000f22000c2e1d00 */
[----:B-1----:R-:W-:-:S06]  /*0370*/  CS2R R16, SRZ ;  /* 0x0000000000107805 */ /* 0x002fcc000001ff00 */
[----:B------:R1:W5:Y:S02]  /*0380*/  @!P0 LDG.E.EL.128 R16, desc[UR6][R22.64] ;  /* 0x0000000616108981 */ /* 0x000364000c2e1d00 */
[----:B-1----:R-:W1:Y:S01]  /*0390*/  S2R R22, SR_TID.X ;  /* 0x0000000000167919 */ /* 0x002e620000002100 */
[----:B------:R-:W-:Y:S02]  /*03a0*/  LOP3.LUT R24, R24, 0xf0, RZ, 0xc0, !PT ;  /* 0x000000f018187812 */ /* 0x000fe400078ec0ff */
[----:B------:R-:W-:Y:S01]  /*03b0*/  SHF.R.S32.HI R21, RZ, 0x19, R21 ;  /* 0x00000019ff157819 */ /* 0x000fe20000011415 */
[----:B-1----:R-:W-:Y:S01]  /*03c0*/  IMAD.SHL.U32 R22, R22, 0x4, RZ ;  /* 0x0000000416167824 */ /* 0x002fe200078e00ff */
[----:B------:R-:W-:-:S04]  /*03d0*/  LOP3.LUT R27, R3, R20, RZ, 0xfc, !PT ;  /* 0x00000014031b7212 */ /* 0x000fc800078efcff */
[----:B------:R-:W-:Y:S01]  /*03e0*/  ISETP.GE.AND P0, PT, R27, 0x100, PT ;  /* 0x000001001b00780c */ /* 0x000fe20003f06270 */
[----:B--2---:R-:W-:Y:S04]  /*03f0*/  STS [R25], R4 ;  /* 0x0000000419007388 */ /* 0x004fe80000000800 */
[----:B------:R1:W-:Y:S04]  /*0400*/  STS [R0+0x100], R5 ;  /* 0x0001000500007388 */ /* 0x0003e80000000800 */
[----:B------:R-:W-:Y:S04]  /*0410*/  STS [R29+0x200], R6 ;  /* 0x000200061d007388 */ /* 0x000fe80000000800 */
[----:B------:R-:W-:Y:S04]  /*0420*/  STS [R28+0x300], R7 ;  /* 0x000300071c007388 */ /* 0x000fe80000000800 */
[----:B---3--:R-:W-:Y:S04]  /*0430*/  STS [R25+0x40], R8 ;  /* 0x0000400819007388 */ /* 0x008fe80000000800 */
[----:B------:R-:W-:Y:S04]  /*0440*/  STS [R0+0x140], R9 ;  /* 0x0001400900007388 */ /* 0x000fe80000000800 */
[----:B------:R-:W-:Y:S04]  /*0450*/  STS [R29+0x240], R10 ;  /* 0x0002400a1d007388 */ /* 0x000fe80000000800 */
[----:B------:R-:W-:Y:S04]  /*0460*/  STS [R28+0x340], R11 ;  /* 0x0003400b1c007388 */ /* 0x000fe80000000800 */
[----:B----4-:R-:W-:Y:S04]  /*0470*/  STS [R25+0x80], R12 ;  /* 0x0000800c19007388 */ /* 0x010fe80000000800 */
[----:B------:R-:W-:Y:S04]  /*0480*/  STS [R0+0x180], R13 ;  /* 0x0001800d00007388 */ /* 0x000fe80000000800 */
[----:B------:R-:W-:Y:S04]  /*0490*/  STS [R29+0x280], R14 ;  /* 0x0002800e1d007388 */ /* 0x000fe80000000800 */
[----:B------:R-:W-:Y:S04]  /*04a0*/  STS [R28+0x380], R15 ;  /* 0x0003800f1c007388 */ /* 0x000fe80000000800 */
[----:B-----5:R-:W-:Y:S04]  /*04b0*/  STS [R25+0xc0], R16 ;  /* 0x0000c01019007388 */ /* 0x020fe80000000800 */
[----:B------:R2:W-:Y:S04]  /*04c0*/  STS [R0+0x1c0], R17 ;  /* 0x0001c01100007388 */ /* 0x0005e80000000800 */
[----:B------:R-:W-:Y:S01]  /*04d0*/  STS [R29+0x2c0], R18 ;  /* 0x0002c0121d007388 */ /* 0x000fe20000000800 */
[----:B-1----:R-:W-:-:S03]  /*04e0*/  VIADD R5, R24, UR4 ;  /* 0x0000000418057c36 */ /* 0x002fc60008000000 */
[----:B------:R1:W-:Y:S01]  /*04f0*/  STS [R28+0x3c0], R19 ;  /* 0x0003c0131c007388 */ /* 0x0003e20000000800 */
[----:B------:R-:W-:Y:S02]  /*0500*/  LOP3.LUT R24, R22, 0x3fc, RZ, 0xc0, !PT ;  /* 0x000003fc16187812 */ /* 0x000fe400078ec0ff */
[----:B------:R-:W1:Y:S02]  /*0510*/  LDC.64 R22, c[0x0][0x218] ;  /* 0x00008600ff167b82 */ /* 0x000e640000000a00 */
[C---:B------:R-:W-:Y:S02]  /*0520*/  LOP3.LUT R4, R24.reuse, 0x400, RZ, 0xfc, !PT ;  /* 0x0000040018047812 */ /* 0x040fe400078efcff */
[C---:B--2---:R-:W-:Y:S02]  /*0530*/  LOP3.LUT R0, R24.reuse, 0x800, RZ, 0xfc, !PT ;  /* 0x0000080018007812 */ /* 0x044fe400078efcff */
[C---:B------:R-:W-:Y:S01]  /*0540*/  LOP3.LUT R7, R24.reuse, 0xc00, RZ, 0xfc, !PT ;  /* 0x00000c0018077812 */ /* 0x040fe200078efcff */
[----:B------:R-:W-:Y:S01]  /*0550*/  IMAD R8, R24, 0x4, R5 ;  /* 0x0000000418087824 */ /* 0x000fe200078e0205 */
[----:B------:R-:W-:Y:S01]  /*0560*/  BAR.SYNC.DEFER_BLOCKING 0x0 ;  /* 0x0000000000007b1d */ /* 0x000fe20000010000 */
[----:B------:R-:W-:-:S02]  /*0570*/  SHF.R.U32.HI R4, RZ, 0x2, R4 ;  /* 0x00000002ff047819 */ /* 0x000fc40000011604 */
[----:B------:R-:W-:Y:S02]  /*0580*/  SHF.R.U32.HI R6, RZ, 0x2, R0 ;  /* 0x00000002ff067819 */ /* 0x000fe40000011600 */
[----:B------:R-:W-:Y:S02]  /*0590*/  SGXT R5, R21, 0x1 ;  /* 0x000000011505781a */ /* 0x000fe40000000200 */
[----:B------:R-:W-:Y:S02]  /*05a0*/  SHF.R.U32.HI R12, RZ, 0x2, R7 ;  /* 0x00000002ff0c7819 */ /* 0x000fe40000011607 */
[----:B------:R-:W-:Y:S02]  /*05b0*/  LOP3.LUT R4, R4, 0x1f0, RZ, 0xc0, !PT ;  /* 0x000001f004047812 */ /* 0x000fe400078ec0ff */
[----:B------:R-:W-:Y:S02]  /*05c0*/  LOP3.LUT R6, R6, 0x2f0, RZ, 0xc0, !PT ;  /* 0x000002f006067812 */ /* 0x000fe400078ec0ff */
[----:B------:R-:W-:-:S02]  /*05d0*/  LEA.HI R5, R5, R2, RZ, 0x8 ;  /* 0x0000000205057211 */ /* 0x000fc400078f40ff */
[----:B------:R-:W-:Y:S01]  /*05e0*/  LOP3.LUT R12, R12, 0x3f0, RZ, 0xc0, !PT ;  /* 0x000003f00c0c7812 */ /* 0x000fe200078ec0ff */
[----:B------:R-:W-:Y:S02]  /*05f0*/  VIADD R7, R4, UR4 ;  /* 0x0000000404077c36 */ /* 0x000fe40008000000 */
[----:B------:R-:W-:Y:S02]  /*0600*/  VIADD R15, R6, UR4 ;  /* 0x00000004060f7c36 */ /* 0x000fe40008000000 */
[C---:B------:R-:W-:Y:S02]  /*0610*/  IMAD.SHL.U32 R0, R5.reuse, 0x100, RZ ;  /* 0x0000010005007824 */ /* 0x040fe400078e00ff */
[----:B------:R-:W-:Y:S01]  /*0620*/  VIADD R17, R12, UR4 ;  /* 0x000000040c117c36 */ /* 0x000fe20008000000 */
[----:B------:R-:W2:Y:S01]  /*0630*/  LDS.128 R8, [R8] ;  /* 0x0000000008087984 */ /* 0x000ea20000000c00 */
[C---:B------:R-:W-:Y:S01]  /*0640*/  IMAD R7, R24.reuse, 0x4, R7 ;  /* 0x0000000418077824 */ /* 0x040fe200078e0207 */
[----:B------:R-:W-:Y:S01]  /*0650*/  LOP3.LUT R13, R5, 0xffffff00, RZ, 0xc0, !PT ;  /* 0xffffff00050d7812 */ /* 0x000fe200078ec0ff */
[----:B------:R-:W-:Y:S01]  /*0660*/  IMAD R16, R24, 0x4, R15 ;  /* 0x0000000418107824 */ /* 0x000fe200078e020f */
[----:B------:R-:W-:Y:S01]  /*0670*/  LOP3.LUT R0, R0, 0xffff0000, RZ, 0xc0, !PT ;  /* 0xffff000000007812 */ /* 0x000fe200078ec0ff */
[----:B------:R-:W-:-:S02]  /*0680*/  IMAD R12, R24, 0x4, R17 ;  /* 0x00000004180c7824 */ /* 0x000fc400078e0211 */
[----:B------:R-:W3:Y:S01]  /*0690*/  LDS.128 R4, [R7+0x1000] ;  /* 0x0010000007047984 */ /* 0x000ee20000000c00 */
[----:B------:R-:W-:-:S03]  /*06a0*/  IADD3 R24, R0, R2, -R13 ;  /* 0x0000000200187210 */ /* 0x000fc60007ffe80d */
[----:B------:R-:W4:Y:S04]  /*06b0*/  LDS.128 R16, [R16+0x2000] ;  /* 0x0020000010107984 */ /* 0x000f280000000c00 */
[----:B------:R-:W5:Y:S01]  /*06c0*/  LDS.128 R12, [R12+0x3000] ;  /* 0x003000000c0c7984 */ /* 0x000f620000000c00 */
[----:B------:R-:W-:Y:S02]  /*06d0*/  LOP3.LUT R25, R3, 0x10, R20, 0xfe, !PT ;  /* 0x0000001003197812 */ /* 0x000fe400078efe14 */
[----:B------:R-:W-:Y:S02]  /*06e0*/  LOP3.LUT R2, R3, 0x20, R20, 0xfe, !PT ;  /* 0x0000002003027812 */ /* 0x000fe400078efe14 */
[----:B------:R-:W-:Y:S02]  /*06f0*/  LOP3.LUT R3, R3, 0x30, R20, 0xfe, !PT ;  /* 0x0000003003037812 */ /* 0x000fe400078efe14 */
[----:B------:R-:W3:Y:S01]  /*0700*/  LDC.64 R20, c[0x0][0x220] ;  /* 0x00008800ff147b82 */ /* 0x000ee20000000a00 */
[----:B------:R-:W-:Y:S01]  /*0710*/  IMAD R27, R27, 0x100, R24 ;  /* 0x000001001b1b7824 */ /* 0x000fe200078e0218 */
[----:B------:R-:W-:-:S02]  /*0720*/  ISETP.GE.AND P1, PT, R25, 0x100, PT ;  /* 0x000001001900780c */ /* 0x000fc40003f26270 */
[----:B------:R-:W-:Y:S01]  /*0730*/  ISETP.GE.AND P2, PT, R2, 0x100, PT ;  /* 0x000001000200780c */ /* 0x000fe20003f46270 */
[----:B-1----:R-:W-:Y:S01]  /*0740*/  IMAD.WIDE R28, R27, 0x4, R22 ;  /* 0x000000041b1c7825 */ /* 0x002fe200078e0216 */
[----:B------:R-:W-:-:S03]  /*0750*/  ISETP.GE.AND P3, PT, R3, 0x100, PT ;  /* 0x000001000300780c */ /* 0x000fc60003f66270 */
[--C-:B------:R-:W-:Y:S02]  /*0760*/  IMAD R0, R25, 0x100, R24.reuse ;  /* 0x0000010019007824 */ /* 0x100fe400078e0218 */
[--C-:B------:R-:W-:Y:S02]  /*0770*/  IMAD R2, R2, 0x100, R24.reuse ;  /* 0x0000010002027824 */ /* 0x100fe400078e0218 */
[----:B------:R-:W-:Y:S02]  /*0780*/  IMAD R3, R3, 0x100, R24 ;  /* 0x0000010003037824 */ /* 0x000fe400078e0218 */
[----:B------:R-:W-:Y:S01]  /*0790*/  IMAD.WIDE R24, R2, 0x4, R22 ;  /* 0x0000000402187825 */ /* 0x000fe200078e0216 */
[----:B--2---:R1:W-:Y:S03]  /*07a0*/  @!P0 STG.E.128 desc[UR6][R28.64], R8 ;  /* 0x000000081c008986 */ /* 0x0043e6000c101d06 */
[----:B0--3--:R-:W-:-:S04]  /*07b0*/  IMAD.WIDE R26, R27, 0x4, R20 ;  /* 0x000000041b1a7825 */ /* 0x009fc800078e0214 */
[----:B-1----:R-:W-:-:S04]  /*07c0*/  IMAD.WIDE R28, R0, 0x4, R22 ;  /* 0x00000004001c7825 */ /* 0x002fc800078e0216 */
[----:B------:R-:W-:Y:S01]  /*07d0*/  IMAD.WIDE R22, R3, 0x4, R22 ;  /* 0x0000000403167825 */ /* 0x000fe200078e0216 */
[----:B------:R-:W-:Y:S04]  /*07e0*/  @!P1 STG.E.128 desc[UR6][R28.64], R4 ;  /* 0x000000041c009986 */ /* 0x000fe8000c101d06 */
[----:B----4-:R0:W-:Y:S04]  /*07f0*/  @!P2 STG.E.128 desc[UR6][R24.64], R16 ;  /* 0x000000101800a986 */ /* 0x0101e8000c101d06 */
[----:B-----5:R1:W-:Y:S04]  /*0800*/  @!P3 STG.E.128 desc[UR6][R22.64], R12 ;  /* 0x0000000c1600b986 */ /* 0x0203e8000c101d06 */
[----:B------:R2:W-:Y:S01]  /*0810*/  @!P0 STG.E.128 desc[UR6][R26.64], R8 ;  /* 0x000000081a008986 */ /* 0x0005e2000c101d06 */
[----:B0-----:R-:W-:-:S04]  /*0820*/  IMAD.WIDE R24, R2, 0x4, R20 ;  /* 0x0000000402187825 */ /* 0x001fc800078e0214 */
[----:B-1----:R-:W-:-:S05]  /*0830*/  IMAD.WIDE R22, R0, 0x4, R20 ;  /* 0x0000000400167825 */ /* 0x002fca00078e0214 */
[----:B------:R2:W-:Y:S01]  /*0840*/  @!P1 STG.E.128 desc[UR6][R22.64], R4 ;  /* 0x0000000416009986 */ /* 0x0005e2000c101d06 */
[----:B------:R-:W-:-:S03]  /*0850*/  IMAD.WIDE R20, R3, 0x4, R20 ;  /* 0x0000000403147825 */ /* 0x000fc600078e0214 */
[----:B------:R2:W-:Y:S01]  /*0860*/  @!P2 STG.E.128 desc[UR6][R24.64], R16 ;  /* 0x000000101800a986 */ /* 0x0005e2000c101d06 */
[----:B------:R-:W-:Y:S05]  /*0870*/  @P3 EXIT ;  /* 0x000000000000394d */ /* 0x000fea0003800000 */
[----:B------:R-:W-:Y:S01]  /*0880*/  STG.E.128 desc[UR6][R20.64], R12 ;  /* 0x0000000c14007986 */ /* 0x000fe2000c101d06 */
[----:B------:R-:W-:Y:S05]  /*0890*/  EXIT ;  /* 0x000000000000794d */ /* 0x000fea0003800000 */
.L_x_0:
[----:B------:R-:W-:-:S00]  /*08a0*/  BRA `(.L_x_0) ;  /* 0xfffffffc00fc7947 */ /* 0x000fc0000383ffff */
[----:B------:R-:W-:-:S00]  /*08b0*/  NOP ;  /* 0x0000000000007918 */ /* 0x000fc00000000000 */
        /* <DEDUP_REMOVED lines=12> */
.L_x_1:


//--------------------- .nv.shared.triton_poi_fused_convolution_15 --------------------------
	.section	.nv.shared.triton_poi_fused_convolution_15,"aw",@nobits
	.sectionflags	@""
	.align	16
	.zero		1024


//--------------------- .nv.constant0.triton_poi_fused_convolution_15 --------------------------
	.section	.nv.constant0.triton_poi_fused_convolution_15,"a",@progbits
	.sectionflags	@""
	.align	4
.nv.constant0.triton_poi_fused_convolution_15:
	.zero		560
